//
// Generated by NVIDIA NVVM Compiler
//
// Compiler Build ID: CL-36424714
// Cuda compilation tools, release 13.0, V13.0.88
// Based on NVVM 20.0.0
//

.version 9.0
.target sm_100
.address_size 64

	// .globl	_Z10ropeKernelPfS_S_S_iii

.visible .entry _Z10ropeKernelPfS_S_S_iii(
	.param .u64 .ptr .align 1 _Z10ropeKernelPfS_S_S_iii_param_0,
	.param .u64 .ptr .align 1 _Z10ropeKernelPfS_S_S_iii_param_1,
	.param .u64 .ptr .align 1 _Z10ropeKernelPfS_S_S_iii_param_2,
	.param .u64 .ptr .align 1 _Z10ropeKernelPfS_S_S_iii_param_3,
	.param .u32 _Z10ropeKernelPfS_S_S_iii_param_4,
	.param .u32 _Z10ropeKernelPfS_S_S_iii_param_5,
	.param .u32 _Z10ropeKernelPfS_S_S_iii_param_6
)
{
	.reg .pred 	%p<6>;
	.reg .b32 	%r<22>;
	.reg .b32 	%f<10>;
	.reg .b64 	%rd<15>;

	ld.param.u64 	%rd1, [_Z10ropeKernelPfS_S_S_iii_param_0];
	ld.param.u64 	%rd2, [_Z10ropeKernelPfS_S_S_iii_param_1];
	ld.param.u64 	%rd3, [_Z10ropeKernelPfS_S_S_iii_param_2];
	ld.param.u64 	%rd4, [_Z10ropeKernelPfS_S_S_iii_param_3];
	ld.param.u32 	%r6, [_Z10ropeKernelPfS_S_S_iii_param_4];
	ld.param.u32 	%r7, [_Z10ropeKernelPfS_S_S_iii_param_5];
	ld.param.u32 	%r5, [_Z10ropeKernelPfS_S_S_iii_param_6];
	mov.u32 	%r1, %ctaid.z;
	mov.u32 	%r8, %ctaid.y;
	mov.u32 	%r9, %ntid.y;
	mov.u32 	%r10, %tid.y;
	mad.lo.s32 	%r11, %r8, %r9, %r10;
	mov.u32 	%r12, %ctaid.x;
	mov.u32 	%r13, %ntid.x;
	mov.u32 	%r14, %tid.x;
	mad.lo.s32 	%r3, %r12, %r13, %r14;
	setp.ge.s32 	%p1, %r1, %r6;
	setp.ge.s32 	%p2, %r11, %r7;
	or.pred  	%p3, %p1, %p2;
	shr.u32 	%r15, %r5, 31;
	add.s32 	%r16, %r5, %r15;
	shr.s32 	%r17, %r16, 1;
	setp.ge.s32 	%p4, %r3, %r17;
	or.pred  	%p5, %p3, %p4;
	@%p5 bra 	$L__BB0_2;
	cvta.to.global.u64 	%rd5, %rd1;
	cvta.to.global.u64 	%rd6, %rd3;
	cvta.to.global.u64 	%rd7, %rd4;
	cvta.to.global.u64 	%rd8, %rd2;
	shl.b32 	%r18, %r3, 1;
	mad.lo.s32 	%r19, %r7, %r1, %r11;
	mad.lo.s32 	%r20, %r19, %r5, %r18;
	mad.lo.s32 	%r21, %r5, %r11, %r18;
	mul.wide.s32 	%rd9, %r20, 4;
	add.s64 	%rd10, %rd5, %rd9;
	ld.global.f32 	%f1, [%rd10];
	ld.global.f32 	%f2, [%rd10+4];
	mul.wide.s32 	%rd11, %r21, 4;
	add.s64 	%rd12, %rd6, %rd11;
	ld.global.f32 	%f3, [%rd12];
	add.s64 	%rd13, %rd7, %rd11;
	ld.global.f32 	%f4, [%rd13];
	mul.f32 	%f5, %f1, %f3;
	mul.f32 	%f6, %f2, %f4;
	sub.f32 	%f7, %f5, %f6;
	add.s64 	%rd14, %rd8, %rd9;
	st.global.f32 	[%rd14], %f7;
	mul.f32 	%f8, %f1, %f4;
	fma.rn.f32 	%f9, %f2, %f3, %f8;
	st.global.f32 	[%rd14+4], %f9;
$L__BB0_2:
	ret;

}


// ===== COMPILED SASS (sm_100) =====

	.target	sm_100

	.elftype	@"ET_EXEC"


//--------------------- .note.nv.tkinfo           --------------------------
	.section	.note.nv.tkinfo,"",@"SHT_NOTE"
	.sectionflags	@"SHF_NOTE_NV_TKINFO"
	.tkinfo
        /*0018*/ 	.word	0x00000002
        /*0030*/ 	.string	""
        /*0030*/ 	.string	"ptxas"
        /*0030*/ 	.string	"Cuda compilation tools, release 13.0, V13.0.88"
        /*0030*/ 	.string	"Build cuda_13.0.r13.0/compiler.36424714_0"
        /*0030*/ 	.string	"-arch sm_100 -m 64 "



//--------------------- .note.nv.cuinfo           --------------------------
	.section	.note.nv.cuinfo,"",@"SHT_NOTE"
	.sectionflags	@"SHF_NOTE_NV_CUINFO"
        /*0018*/ 	.short	0x0002
        /*001a*/ 	.short	0x0064
        /*001c*/ 	.short	0x0082
	.zero		2


//--------------------- .nv.info                  --------------------------
	.section	.nv.info,"",@"SHT_CUDA_INFO"
	.align	4


	//----- nvinfo : EIATTR_REGCOUNT
	.align		4
        /*0000*/ 	.byte	0x04, 0x2f
        /*0002*/ 	.short	(.L_1 - .L_0)
	.align		4
.L_0:
        /*0004*/ 	.word	index@(_Z10ropeKernelPfS_S_S_iii)
        /*0008*/ 	.word	0x00000012


	//----- nvinfo : EIATTR_FRAME_SIZE
	.align		4
.L_1:
        /*000c*/ 	.byte	0x04, 0x11
        /*000e*/ 	.short	(.L_3 - .L_2)
	.align		4
.L_2:
        /*0010*/ 	.word	index@(_Z10ropeKernelPfS_S_S_iii)
        /*0014*/ 	.word	0x00000000


	//----- nvinfo : EIATTR_MIN_STACK_SIZE
	.align		4
.L_3:
        /*0018*/ 	.byte	0x04, 0x12
        /*001a*/ 	.short	(.L_5 - .L_4)
	.align		4
.L_4:
        /*001c*/ 	.word	index@(_Z10ropeKernelPfS_S_S_iii)
        /*0020*/ 	.word	0x00000000
.L_5:


//--------------------- .nv.compat                --------------------------
	.section	.nv.compat,"",@"SHT_CUDA_COMPAT_INFO"
	.align	4
        /*0000*/ 	.byte	0x02, 0x09, 0x00, 0x00, 0x02, 0x02, 0x01, 0x00, 0x02, 0x05, 0x05, 0x00, 0x03, 0x07, 0x01, 0x01
        /*0010*/ 	.byte	0x02, 0x03, 0x00, 0x00, 0x02, 0x06, 0x01, 0x00, 0x04, 0x0b, 0x08, 0x00, 0x09, 0x00, 0x00, 0x00
        /*0020*/ 	.byte	0x00, 0x00, 0x00, 0x00


//--------------------- .nv.info._Z10ropeKernelPfS_S_S_iii --------------------------
	.section	.nv.info._Z10ropeKernelPfS_S_S_iii,"",@"SHT_CUDA_INFO"
	.sectionflags	@""
	.align	4


	//----- nvinfo : EIATTR_CUDA_API_VERSION
	.align		4
        /*0000*/ 	.byte	0x04, 0x37
        /*0002*/ 	.short	(.L_7 - .L_6)
.L_6:
        /*0004*/ 	.word	0x00000082


	//----- nvinfo : EIATTR_KPARAM_INFO
	.align		4
.L_7:
        /*0008*/ 	.byte	0x04, 0x17
        /*000a*/ 	.short	(.L_9 - .L_8)
.L_8:
        /*000c*/ 	.word	0x00000000
        /*0010*/ 	.short	0x0006
        /*0012*/ 	.short	0x0028
        /*0014*/ 	.byte	0x00, 0xf0, 0x11, 0x00


	//----- nvinfo : EIATTR_KPARAM_INFO
	.align		4
.L_9:
        /*0018*/ 	.byte	0x04, 0x17
        /*001a*/ 	.short	(.L_11 - .L_10)
.L_10:
        /*001c*/ 	.word	0x00000000
        /*0020*/ 	.short	0x0005
        /*0022*/ 	.short	0x0024
        /*0024*/ 	.byte	0x00, 0xf0, 0x11, 0x00


	//----- nvinfo : EIATTR_KPARAM_INFO
	.align		4
.L_11:
        /*0028*/ 	.byte	0x04, 0x17
        /*002a*/ 	.short	(.L_13 - .L_12)
.L_12:
        /*002c*/ 	.word	0x00000000
        /*0030*/ 	.short	0x0004
        /*0032*/ 	.short	0x0020
        /*0034*/ 	.byte	0x00, 0xf0, 0x11, 0x00


	//----- nvinfo : EIATTR_KPARAM_INFO
	.align		4
.L_13:
        /*0038*/ 	.byte	0x04, 0x17
        /*003a*/ 	.short	(.L_15 - .L_14)
.L_14:
        /*003c*/ 	.word	0x00000000
        /*0040*/ 	.short	0x0003
        /*0042*/ 	.short	0x0018
        /*0044*/ 	.byte	0x00, 0xf5, 0x21, 0x00


	//----- nvinfo : EIATTR_KPARAM_INFO
	.align		4
.L_15:
        /*0048*/ 	.byte	0x04, 0x17
        /*004a*/ 	.short	(.L_17 - .L_16)
.L_16:
        /*004c*/ 	.word	0x00000000
        /*0050*/ 	.short	0x0002
        /*0052*/ 	.short	0x0010
        /*0054*/ 	.byte	0x00, 0xf5, 0x21, 0x00


	//----- nvinfo : EIATTR_KPARAM_INFO
	.align		4
.L_17:
        /*0058*/ 	.byte	0x04, 0x17
        /*005a*/ 	.short	(.L_19 - .L_18)
.L_18:
        /*005c*/ 	.word	0x00000000
        /*0060*/ 	.short	0x0001
        /*0062*/ 	.short	0x0008
        /*0064*/ 	.byte	0x00, 0xf5, 0x21, 0x00


	//----- nvinfo : EIATTR_KPARAM_INFO
	.align		4
.L_19:
        /*0068*/ 	.byte	0x04, 0x17
        /*006a*/ 	.short	(.L_21 - .L_20)
.L_20:
        /*006c*/ 	.word	0x00000000
        /*0070*/ 	.short	0x0000
        /*0072*/ 	.short	0x0000
        /*0074*/ 	.byte	0x00, 0xf5, 0x21, 0x00


	//----- nvinfo : EIATTR_SPARSE_MMA_MASK
	.align		4
.L_21:
        /*0078*/ 	.byte	0x03, 0x50
        /*007a*/ 	.short	0x0000


	//----- nvinfo : EIATTR_MAXREG_COUNT
	.align		4
        /*007c*/ 	.byte	0x03, 0x1b
        /*007e*/ 	.short	0x00ff


	//----- nvinfo : EIATTR_MERCURY_ISA_VERSION
	.align		4
        /*0080*/ 	.byte	0x03, 0x5f
        /*0082*/ 	.short	0x0101


	//----- nvinfo : EIATTR_VRC_CTA_INIT_COUNT
	.align		4
        /*0084*/ 	.byte	0x02, 0x4a
	.zero		1
	.zero		1


	//----- nvinfo : EIATTR_EXIT_INSTR_OFFSETS
	.align		4
        /*0088*/ 	.byte	0x04, 0x1c
        /*008a*/ 	.short	(.L_23 - .L_22)


	//   ....[0]....
.L_22:
        /*008c*/ 	.word	0x00000110


	//   ....[1]....
        /*0090*/ 	.word	0x00000290


	//----- nvinfo : EIATTR_CBANK_PARAM_SIZE
	.align		4
.L_23:
        /*0094*/ 	.byte	0x03, 0x19
        /*0096*/ 	.short	0x002c


	//----- nvinfo : EIATTR_PARAM_CBANK
	.align		4
        /*0098*/ 	.byte	0x04, 0x0a
        /*009a*/ 	.short	(.L_25 - .L_24)
	.align		4
.L_24:
        /*009c*/ 	.word	index@(.nv.constant0._Z10ropeKernelPfS_S_S_iii)
        /*00a0*/ 	.short	0x0380
        /*00a2*/ 	.short	0x002c


	//----- nvinfo : EIATTR_SW_WAR
	.align		4
.L_25:
        /*00a4*/ 	.byte	0x04, 0x36
        /*00a6*/ 	.short	(.L_27 - .L_26)
.L_26:
        /*00a8*/ 	.word	0x00000008
.L_27:


//--------------------- .nv.callgraph             --------------------------
	.section	.nv.callgraph,"",@"SHT_CUDA_CALLGRAPH"
	.align	4
	.sectionentsize	8
	.align		4
        /*0000*/ 	.word	0x00000000
	.align		4
        /*0004*/ 	.word	0xffffffff
	.align		4
        /*0008*/ 	.word	0x00000000
	.align		4
        /*000c*/ 	.word	0xfffffffe
	.align		4
        /*0010*/ 	.word	0x00000000
	.align		4
        /*0014*/ 	.word	0xfffffffd
	.align		4
        /*0018*/ 	.word	0x00000000
	.align		4
        /*001c*/ 	.word	0xfffffffc


//--------------------- .text._Z10ropeKernelPfS_S_S_iii --------------------------
	.section	.text._Z10ropeKernelPfS_S_S_iii,"ax",@progbits
	.align	128
        .global         _Z10ropeKernelPfS_S_S_iii
        .type           _Z10ropeKernelPfS_S_S_iii,@function
        .size           _Z10ropeKernelPfS_S_S_iii,(.L_x_1 - _Z10ropeKernelPfS_S_S_iii)
        .other          _Z10ropeKernelPfS_S_S_iii,@"STO_CUDA_ENTRY STV_DEFAULT"
_Z10ropeKernelPfS_S_S_iii:
.text._Z10ropeKernelPfS_S_S_iii:
[----:B------:R-:W-:Y:S01]  /*0000*/  LDC R1, c[0x0][0x37c] ;  /* 0x0000df00ff017b82 */ /* 0x000fe20000000800 */
[----:B------:R-:W0:Y:S07]  /*0010*/  S2R R3, SR_TID.Y ;  /* 0x0000000000037919 */ /* 0x000e2e0000002200 */
[----:B------:R-:W0:Y:S01]  /*0020*/  S2UR UR4, SR_CTAID.Y ;  /* 0x00000000000479c3 */ /* 0x000e220000002600 */
[----:B------:R-:W1:Y:S01]  /*0030*/  LDCU UR7, c[0x0][0x3a8] ;  /* 0x00007500ff0777ac */ /* 0x000e620008000800 */
[----:B------:R-:W2:Y:S06]  /*0040*/  S2R R5, SR_TID.X ;  /* 0x0000000000057919 */ /* 0x000eac0000002100 */
[----:B------:R-:W0:Y:S08]  /*0050*/  LDC R0, c[0x0][0x364] ;  /* 0x0000d900ff007b82 */ /* 0x000e300000000800 */
[----:B------:R-:W3:Y:S08]  /*0060*/  LDC.64 R10, c[0x0][0x3a0] ;  /* 0x0000e800ff0a7b82 */ /* 0x000ef00000000a00 */
[----:B------:R-:W2:Y:S08]  /*0070*/  S2UR UR5, SR_CTAID.X ;  /* 0x00000000000579c3 */ /* 0x000eb00000002500 */
[----:B------:R-:W2:Y:S01]  /*0080*/  LDC R8, c[0x0][0x360] ;  /* 0x0000d800ff087b82 */ /* 0x000ea20000000800 */
[----:B0-----:R-:W-:Y:S01]  /*0090*/  IMAD R0, R0, UR4, R3 ;  /* 0x0000000400007c24 */ /* 0x001fe2000f8e0203 */
[----:B-1----:R-:W-:-:S04]  /*00a0*/  ULEA.HI UR4, UR7, UR7, URZ, 0x1 ;  /* 0x0000000707047291 */ /* 0x002fc8000f8f08ff */
[----:B------:R-:W-:Y:S02]  /*00b0*/  USHF.R.S32.HI UR4, URZ, 0x1, UR4 ;  /* 0x00000001ff047899 */ /* 0x000fe40008011404 */
[----:B------:R-:W0:Y:S01]  /*00c0*/  S2UR UR6, SR_CTAID.Z ;  /* 0x00000000000679c3 */ /* 0x000e220000002700 */
[----:B---3--:R-:W-:Y:S01]  /*00d0*/  ISETP.GE.AND P0, PT, R0, R11, PT ;  /* 0x0000000b0000720c */ /* 0x008fe20003f06270 */
[----:B--2---:R-:W-:-:S03]  /*00e0*/  IMAD R8, R8, UR5, R5 ;  /* 0x0000000508087c24 */ /* 0x004fc6000f8e0205 */
[----:B0-----:R-:W-:-:S04]  /*00f0*/  ISETP.LE.OR P0, PT, R10, UR6, P0 ;  /* 0x000000060a007c0c */ /* 0x001fc80008703670 */
[----:B------:R-:W-:-:S13]  /*0100*/  ISETP.GE.OR P0, PT, R8, UR4, P0 ;  /* 0x0000000408007c0c */ /* 0x000fda0008706670 */
[----:B------:R-:W-:Y:S05]  /*0110*/  @P0 EXIT ;  /* 0x000000000000094d */ /* 0x000fea0003800000 */
[----:B------:R-:W0:Y:S01]  /*0120*/  LDC.64 R6, c[0x0][0x398] ;  /* 0x0000e600ff067b82 */ /* 0x000e220000000a00 */
[----:B------:R-:W1:Y:S01]  /*0130*/  LDCU.64 UR4, c[0x0][0x358] ;  /* 0x00006b00ff0477ac */ /* 0x000e620008000a00 */
[----:B------:R-:W-:Y:S01]  /*0140*/  SHF.L.U32 R9, R8, 0x1, RZ ;  /* 0x0000000108097819 */ /* 0x000fe200000006ff */
[----:B------:R-:W-:-:S04]  /*0150*/  IMAD R8, R11, UR6, R0 ;  /* 0x000000060b087c24 */ /* 0x000fc8000f8e0200 */
[--C-:B------:R-:W-:Y:S01]  /*0160*/  IMAD R13, R0, UR7, R9.reuse ;  /* 0x00000007000d7c24 */ /* 0x100fe2000f8e0209 */
[----:B------:R-:W2:Y:S01]  /*0170*/  LDC.64 R2, c[0x0][0x380] ;  /* 0x0000e000ff027b82 */ /* 0x000ea20000000a00 */
[----:B------:R-:W-:-:S07]  /*0180*/  IMAD R11, R8, UR7, R9 ;  /* 0x00000007080b7c24 */ /* 0x000fce000f8e0209 */
[----:B------:R-:W3:Y:S01]  /*0190*/  LDC.64 R4, c[0x0][0x390] ;  /* 0x0000e400ff047b82 */ /* 0x000ee20000000a00 */
[----:B0-----:R-:W-:-:S07]  /*01a0*/  IMAD.WIDE R6, R13, 0x4, R6 ;  /* 0x000000040d067825 */ /* 0x001fce00078e0206 */
[----:B------:R-:W0:Y:S01]  /*01b0*/  LDC.64 R8, c[0x0][0x388] ;  /* 0x0000e200ff087b82 */ /* 0x000e220000000a00 */
[----:B-1----:R-:W4:Y:S01]  /*01c0*/  LDG.E R7, desc[UR4][R6.64] ;  /* 0x0000000406077981 */ /* 0x002f22000c1e1900 */
[----:B--2---:R-:W-:-:S05]  /*01d0*/  IMAD.WIDE R2, R11, 0x4, R2 ;  /* 0x000000040b027825 */ /* 0x004fca00078e0202 */
[----:B------:R-:W4:Y:S01]  /*01e0*/  LDG.E R10, desc[UR4][R2.64+0x4] ;  /* 0x00000404020a7981 */ /* 0x000f22000c1e1900 */
[----:B---3--:R-:W-:-:S03]  /*01f0*/  IMAD.WIDE R4, R13, 0x4, R4 ;  /* 0x000000040d047825 */ /* 0x008fc600078e0204 */
[----:B------:R-:W2:Y:S04]  /*0200*/  LDG.E R0, desc[UR4][R2.64] ;  /* 0x0000000402007981 */ /* 0x000ea8000c1e1900 */
[----:B------:R-:W3:Y:S01]  /*0210*/  LDG.E R5, desc[UR4][R4.64] ;  /* 0x0000000404057981 */ /* 0x000ee2000c1e1900 */
[----:B0-----:R-:W-:-:S04]  /*0220*/  IMAD.WIDE R8, R11, 0x4, R8 ;  /* 0x000000040b087825 */ /* 0x001fc800078e0208 */
[-C--:B----4-:R-:W-:Y:S01]  /*0230*/  FMUL R13, R10, R7.reuse ;  /* 0x000000070a0d7220 */ /* 0x090fe20000400000 */
[----:B--2---:R-:W-:-:S03]  /*0240*/  FMUL R15, R0, R7 ;  /* 0x00000007000f7220 */ /* 0x004fc60000400000 */
[-C--:B---3--:R-:W-:Y:S01]  /*0250*/  FFMA R13, R0, R5.reuse, -R13 ;  /* 0x00000005000d7223 */ /* 0x088fe2000000080d */
[----:B------:R-:W-:-:S04]  /*0260*/  FFMA R15, R10, R5, R15 ;  /* 0x000000050a0f7223 */ /* 0x000fc8000000000f */
[----:B------:R-:W-:Y:S04]  /*0270*/  STG.E desc[UR4][R8.64], R13 ;  /* 0x0000000d08007986 */ /* 0x000fe8000c101904 */
[----:B------:R-:W-:Y:S01]  /*0280*/  STG.E desc[UR4][R8.64+0x4], R15 ;  /* 0x0000040f08007986 */ /* 0x000fe2000c101904 */
[----:B------:R-:W-:Y:S05]  /*0290*/  EXIT ;  /* 0x000000000000794d */ /* 0x000fea0003800000 */
.L_x_0:
[----:B------:R-:W-:-:S00]  /*02a0*/  BRA `(.L_x_0) ;  /* 0xfffffffc00fc7947 */ /* 0x000fc0000383ffff */
[----:B------:R-:W-:-:S00]  /*02b0*/  NOP ;  /* 0x0000000000007918 */ /* 0x000fc00000000000 */
        /* <DEDUP_REMOVED lines=12> */
.L_x_1:


//--------------------- .nv.shared.reserved.0     --------------------------
	.section	.nv.shared.reserved.0,"aw",@nobits
	.weak		__nv_reservedSMEM_offset_0_alias
	.size		__nv_reservedSMEM_offset_0_alias, 0, 64
	.other		__nv_reservedSMEM_offset_0_alias,@"STO_CUDA_RESERVED_SHARED STV_DEFAULT"
__nv_reservedSMEM_offset_0_alias:
	.zero		0
	.zero		64


//--------------------- .nv.constant0._Z10ropeKernelPfS_S_S_iii --------------------------
	.section	.nv.constant0._Z10ropeKernelPfS_S_S_iii,"a",@progbits
	.sectionflags	@""
	.align	4
.nv.constant0._Z10ropeKernelPfS_S_S_iii:
	.zero		940


//--------------------- SYMBOLS --------------------------

	.type		.nv.reservedSmem.offset0,@object
	.size		.nv.reservedSmem.offset0,0x4
